	.headerflags	@"EF_CUDA_TEXMODE_UNIFIED EF_CUDA_64BIT_ADDRESS EF_CUDA_ACCELERATORS EF_CUDA_SM90 EF_CUDA_VIRTUAL_SM(EF_CUDA_SM90)"
	.elftype	@"ET_EXEC"


//--------------------- .nv.info                  --------------------------
	.section	.nv.info,"",@"SHT_CUDA_INFO"
	.align	4


	//----- nvinfo : EIATTR_REGCOUNT
	.align		4
        /*0000*/ 	.byte	0x04, 0x2f
        /*0002*/ 	.short	(.L_3 - .L_2)
	.align		4
.L_2:
        /*0004*/ 	.word	index@(triton_poi_fused__native_batch_norm_legit_no_training_relu_44)
        /*0008*/ 	.word	0x00000012


	//----- nvinfo : EIATTR_MIN_STACK_SIZE
	.align		4
.L_3:
        /*000c*/ 	.byte	0x04, 0x12
        /*000e*/ 	.short	(.L_5 - .L_4)
	.align		4
.L_4:
        /*0010*/ 	.word	index@(triton_poi_fused__native_batch_norm_legit_no_training_relu_44)
        /*0014*/ 	.word	0x00000000


	//----- nvinfo : EIATTR_FRAME_SIZE
	.align		4
.L_5:
        /*0018*/ 	.byte	0x04, 0x11
        /*001a*/ 	.short	(.L_7 - .L_6)
	.align		4
.L_6:
        /*001c*/ 	.word	index@(triton_poi_fused__native_batch_norm_legit_no_training_relu_44)
        /*0020*/ 	.word	0x00000000


	//----- nvinfo : EIATTR_MIN_STACK_SIZE
	.align		4
.L_7:
        /*0024*/ 	.byte	0x04, 0x12
        /*0026*/ 	.short	(.L_9 - .L_8)
	.align		4
.L_8:
        /*0028*/ 	.word	index@(triton_poi_fused__native_batch_norm_legit_no_training_relu_44)
        /*002c*/ 	.word	0x00000000
.L_9:


//--------------------- .nv.info.triton_poi_fused__native_batch_norm_legit_no_training_relu_44 --------------------------
	.section	.nv.info.triton_poi_fused__native_batch_norm_legit_no_training_relu_44,"",@"SHT_CUDA_INFO"
	.sectionflags	@""
	.align	4


	//----- nvinfo : EIATTR_CUDA_API_VERSION
	.align		4
        /*0000*/ 	.byte	0x04, 0x37
        /*0002*/ 	.short	(.L_11 - .L_10)
.L_10:
        /*0004*/ 	.word	0x0000007c


	//----- nvinfo : EIATTR_KPARAM_INFO
	.align		4
.L_11:
        /*0008*/ 	.byte	0x04, 0x17
        /*000a*/ 	.short	(.L_13 - .L_12)
.L_12:
        /*000c*/ 	.word	0x00000000
        /*0010*/ 	.short	0x0006
        /*0012*/ 	.short	0x0030
        /*0014*/ 	.byte	0x00, 0xf0, 0x11, 0x00


	//----- nvinfo : EIATTR_KPARAM_INFO
	.align		4
.L_13:
        /*0018*/ 	.byte	0x04, 0x17
        /*001a*/ 	.short	(.L_15 - .L_14)
.L_14:
        /*001c*/ 	.word	0x00000000
        /*0020*/ 	.short	0x0005
        /*0022*/ 	.short	0x0028
        /*0024*/ 	.byte	0x00, 0xf4, 0x21, 0x00


	//----- nvinfo : EIATTR_KPARAM_INFO
	.align		4
.L_15:
        /*0028*/ 	.byte	0x04, 0x17
        /*002a*/ 	.short	(.L_17 - .L_16)
.L_16:
        /*002c*/ 	.word	0x00000000
        /*0030*/ 	.short	0x0004
        /*0032*/ 	.short	0x0020
        /*0034*/ 	.byte	0x00, 0xf4, 0x21, 0x00


	//----- nvinfo : EIATTR_KPARAM_INFO
	.align		4
.L_17:
        /*0038*/ 	.byte	0x04, 0x17
        /*003a*/ 	.short	(.L_19 - .L_18)
.L_18:
        /*003c*/ 	.word	0x00000000
        /*0040*/ 	.short	0x0003
        /*0042*/ 	.short	0x0018
        /*0044*/ 	.byte	0x00, 0xf4, 0x21, 0x00


	//----- nvinfo : EIATTR_KPARAM_INFO
	.align		4
.L_19:
        /*0048*/ 	.byte	0x04, 0x17
        /*004a*/ 	.short	(.L_21 - .L_20)
.L_20:
        /*004c*/ 	.word	0x00000000
        /*0050*/ 	.short	0x0002
        /*0052*/ 	.short	0x0010
        /*0054*/ 	.byte	0x00, 0xf4, 0x21, 0x00


	//----- nvinfo : EIATTR_KPARAM_INFO
	.align		4
.L_21:
        /*0058*/ 	.byte	0x04, 0x17
        /*005a*/ 	.short	(.L_23 - .L_22)
.L_22:
        /*005c*/ 	.word	0x00000000
        /*0060*/ 	.short	0x0001
        /*0062*/ 	.short	0x0008
        /*0064*/ 	.byte	0x00, 0xf4, 0x21, 0x00


	//----- nvinfo : EIATTR_KPARAM_INFO
	.align		4
.L_23:
        /*0068*/ 	.byte	0x04, 0x17
        /*006a*/ 	.short	(.L_25 - .L_24)
.L_24:
        /*006c*/ 	.word	0x00000000
        /*0070*/ 	.short	0x0000
        /*0072*/ 	.short	0x0000
        /*0074*/ 	.byte	0x00, 0xf4, 0x21, 0x00


	//----- nvinfo : EIATTR_SPARSE_MMA_MASK
	.align		4
.L_25:
        /*0078*/ 	.byte	0x03, 0x50
        /*007a*/ 	.short	0x0000


	//----- nvinfo : EIATTR_MAXREG_COUNT
	.align		4
        /*007c*/ 	.byte	0x03, 0x1b
        /*007e*/ 	.short	0x00ff


	//----- nvinfo : EIATTR_EXIT_INSTR_OFFSETS
	.align		4
        /*0080*/ 	.byte	0x04, 0x1c
        /*0082*/ 	.short	(.L_27 - .L_26)


	//   ....[0]....
.L_26:
        /*0084*/ 	.word	0x000004b0


	//----- nvinfo : EIATTR_REQNTID
	.align		4
.L_27:
        /*0088*/ 	.byte	0x04, 0x10
        /*008a*/ 	.short	(.L_29 - .L_28)
.L_28:
        /*008c*/ 	.word	0x00000100
        /*0090*/ 	.word	0x00000001
        /*0094*/ 	.word	0x00000001


	//----- nvinfo : EIATTR_CBANK_PARAM_SIZE
	.align		4
.L_29:
        /*0098*/ 	.byte	0x03, 0x19
        /*009a*/ 	.short	0x0034


	//----- nvinfo : EIATTR_PARAM_CBANK
	.align		4
        /*009c*/ 	.byte	0x04, 0x0a
        /*009e*/ 	.short	(.L_31 - .L_30)
	.align		4
.L_30:
        /*00a0*/ 	.word	index@(.nv.constant0.triton_poi_fused__native_batch_norm_legit_no_training_relu_44)
        /*00a4*/ 	.short	0x0210
        /*00a6*/ 	.short	0x0034


	//----- nvinfo : EIATTR_SW_WAR
	.align		4
.L_31:
        /*00a8*/ 	.byte	0x04, 0x36
        /*00aa*/ 	.short	(.L_33 - .L_32)
.L_32:
        /*00ac*/ 	.word	0x00000008
.L_33:


//--------------------- .nv.callgraph             --------------------------
	.section	.nv.callgraph,"",@"SHT_CUDA_CALLGRAPH"
	.align	4
	.sectionentsize	8
	.align		4
        /*0000*/ 	.word	0x00000000
	.align		4
        /*0004*/ 	.word	0xffffffff
	.align		4
        /*0008*/ 	.word	0x00000000
	.align		4
        /*000c*/ 	.word	0xfffffffe
	.align		4
        /*0010*/ 	.word	0x00000000
	.align		4
        /*0014*/ 	.word	0xfffffffd
	.align		4
        /*0018*/ 	.word	0x00000000
	.align		4
        /*001c*/ 	.word	0xfffffffc


//--------------------- .nv.constant4             --------------------------
	.section	.nv.constant4,"a",@progbits
	.align	8
	.align		8
.nv.constant4:
        /*0000*/ 	.dword	_$_str
	.align		8
        /*0008*/ 	.dword	_$_str_$_2


//--------------------- .text.triton_poi_fused__native_batch_norm_legit_no_training_relu_44 --------------------------
	.section	.text.triton_poi_fused__native_batch_norm_legit_no_training_relu_44,"ax",@progbits
	.align	128
        .global         triton_poi_fused__native_batch_norm_legit_no_training_relu_44
        .type           triton_poi_fused__native_batch_norm_legit_no_training_relu_44,@function
        .size           triton_poi_fused__native_batch_norm_legit_no_training_relu_44,(.L_x_1 - triton_poi_fused__native_batch_norm_legit_no_training_relu_44)
        .other          triton_poi_fused__native_batch_norm_legit_no_training_relu_44,@"STO_CUDA_ENTRY STV_DEFAULT"
triton_poi_fused__native_batch_norm_legit_no_training_relu_44:
.text.triton_poi_fused__native_batch_norm_legit_no_training_relu_44:
[----:B------:R-:W-:Y:S01]  /*0000*/  LDC R1, c[0x0][0x28] ;  /* 0x00000a00ff017b82 */ /* 0x000fe20000000800 */
[----:B------:R-:W1:Y:S01]  /*0010*/  S2R R0, SR_TID.X ;  /* 0x0000000000007919 */ /* 0x000e620000002100 */
[----:B------:R-:W-:Y:S01]  /*0020*/  ULDC.64 UR4, c[0x0][0x208] ;  /* 0x0000820000047ab9 */ /* 0x000fe20000000a00 */
[----:B------:R-:W2:Y:S01]  /*0030*/  S2R R5, SR_CTAID.X ;  /* 0x0000000000057919 */ /* 0x000ea20000002500 */
[----:B-1----:R-:W-:Y:S01]  /*0040*/  IMAD.SHL.U32 R0, R0, 0x2, RZ ;  /* 0x0000000200007824 */ /* 0x002fe200078e00ff */
[----:B--2---:R-:W-:-:S04]  /*0050*/  SHF.R.S32.HI R3, RZ, 0x16, R5 ;  /* 0x00000016ff037819 */ /* 0x004fc80000011405 */
[----:B------:R-:W-:Y:S02]  /*0060*/  LOP3.LUT R0, R0, 0x1fe, RZ, 0xc0, !PT ;  /* 0x000001fe00007812 */ /* 0x000fe400078ec0ff */
[----:B------:R-:W-:-:S03]  /*0070*/  SGXT R3, R3, 0x1 ;  /* 0x000000010303781a */ /* 0x000fc60000000200 */
[----:B------:R-:W-:Y:S02]  /*0080*/  IMAD R0, R5, 0x200, R0 ;  /* 0x0000020005007824 */ /* 0x000fe400078e0200 */
[----:B------:R-:W1:Y:S03]  /*0090*/  LDC.64 R4, c[0x0][0x220] ;  /* 0x00008800ff047b82 */ /* 0x000e660000000a00 */
[----:B------:R-:W-:Y:S02]  /*00a0*/  LEA.HI R6, R3, R0, RZ, 0xa ;  /* 0x0000000003067211 */ /* 0x000fe400078f50ff */
[----:B------:R-:W-:Y:S02]  /*00b0*/  SHF.R.S32.HI R3, RZ, 0x1f, R0 ;  /* 0x0000001fff037819 */ /* 0x000fe40000011400 */
[----:B------:R-:W-:-:S04]  /*00c0*/  SHF.R.S32.HI R2, RZ, 0xa, R6 ;  /* 0x0000000aff027819 */ /* 0x000fc80000011406 */
[----:B------:R-:W-:-:S04]  /*00d0*/  LEA.HI R7, R2, R2, RZ, 0x6 ;  /* 0x0000000202077211 */ /* 0x000fc800078f30ff */
[----:B------:R-:W-:Y:S02]  /*00e0*/  LOP3.LUT R9, R7, 0xffffffc0, RZ, 0xc0, !PT ;  /* 0xffffffc007097812 */ /* 0x000fe400078ec0ff */
[----:B------:R-:W-:-:S03]  /*00f0*/  LEA.HI R7, R3, R0, RZ, 0x5 ;  /* 0x0000000003077211 */ /* 0x000fc600078f28ff */
[----:B------:R-:W-:Y:S01]  /*0100*/  IMAD.IADD R2, R2, 0x1, -R9 ;  /* 0x0000000102027824 */ /* 0x000fe200078e0a09 */
[----:B------:R-:W-:-:S03]  /*0110*/  SHF.R.S32.HI R8, RZ, 0x5, R7 ;  /* 0x00000005ff087819 */ /* 0x000fc60000011407 */
[----:B-1----:R-:W-:Y:S01]  /*0120*/  IMAD.WIDE R4, R2, 0x4, R4 ;  /* 0x0000000402047825 */ /* 0x002fe200078e0204 */
[----:B------:R-:W-:-:S04]  /*0130*/  LEA.HI R9, R8, R8, RZ, 0x5 ;  /* 0x0000000808097211 */ /* 0x000fc800078f28ff */
[----:B------:R1:W2:Y:S01]  /*0140*/  LDG.E.EL R3, desc[UR4][R4.64] ;  /* 0x0000000404037981 */ /* 0x0002a2000c2e1900 */
[----:B------:R-:W-:Y:S02]  /*0150*/  LOP3.LUT R9, R9, 0xffe0, RZ, 0xc0, !PT ;  /* 0x0000ffe009097812 */ /* 0x000fe400078ec0ff */
[----:B------:R-:W-:-:S03]  /*0160*/  LOP3.LUT R14, R6, 0xfffffc00, RZ, 0xc0, !PT ;  /* 0xfffffc00060e7812 */ /* 0x000fc600078ec0ff */
[----:B------:R-:W-:Y:S01]  /*0170*/  IMAD.IADD R10, R8, 0x1, -R9 ;  /* 0x00000001080a7824 */ /* 0x000fe200078e0a09 */
[----:B-1----:R-:W1:Y:S04]  /*0180*/  LDC.64 R4, c[0x0][0x210] ;  /* 0x00008400ff047b82 */ /* 0x002e680000000a00 */
[----:B------:R-:W-:-:S04]  /*0190*/  LOP3.LUT R9, R10, 0x80, RZ, 0xc0, !PT ;  /* 0x000000800a097812 */ /* 0x000fc800078ec0ff */
[----:B------:R-:W-:-:S04]  /*01a0*/  LEA.HI R9, R9, R10, RZ, 0x19 ;  /* 0x0000000a09097211 */ /* 0x000fc800078fc8ff */
[C---:B------:R-:W-:Y:S02]  /*01b0*/  LOP3.LUT R8, R9.reuse, 0xfe, RZ, 0xc0, !PT ;  /* 0x000000fe09087812 */ /* 0x040fe400078ec0ff */
[----:B------:R-:W-:-:S03]  /*01c0*/  PRMT R11, R9, 0x8880, RZ ;  /* 0x00008880090b7816 */ /* 0x000fc600000000ff */
[----:B------:R-:W-:Y:S01]  /*01d0*/  IMAD.MOV R13, RZ, RZ, -R8 ;  /* 0x000000ffff0d7224 */ /* 0x000fe200078e0a08 */
[----:B------:R-:W-:Y:S01]  /*01e0*/  SHF.R.S32.HI R11, RZ, 0x1, R11 ;  /* 0x00000001ff0b7819 */ /* 0x000fe2000001140b */
[----:B------:R-:W3:Y:S03]  /*01f0*/  LDC.64 R8, c[0x0][0x218] ;  /* 0x00008600ff087b82 */ /* 0x000ee60000000a00 */
[----:B------:R-:W-:Y:S02]  /*0200*/  PRMT R13, R13, 0x7710, RZ ;  /* 0x000077100d0d7816 */ /* 0x000fe400000000ff */
[----:B------:R-:W-:-:S03]  /*0210*/  PRMT R15, R11, 0x9910, RZ ;  /* 0x000099100b0f7816 */ /* 0x000fc600000000ff */
[----:B------:R-:W-:Y:S01]  /*0220*/  IMAD.IADD R12, R10, 0x1, R13 ;  /* 0x000000010a0c7824 */ /* 0x000fe200078e020d */
[----:B------:R-:W-:Y:S01]  /*0230*/  LOP3.LUT R13, R7, 0xffffffe0, RZ, 0xc0, !PT ;  /* 0xffffffe0070d7812 */ /* 0x000fe200078ec0ff */
[----:B------:R-:W4:Y:S03]  /*0240*/  LDC.64 R10, c[0x0][0x228] ;  /* 0x00008a00ff0a7b82 */ /* 0x000f260000000a00 */
[----:B------:R-:W-:Y:S01]  /*0250*/  IADD3 R13, R14, R0, -R13 ;  /* 0x000000000e0d7210 */ /* 0x000fe20007ffe80d */
[----:B------:R-:W-:Y:S01]  /*0260*/  IMAD.MOV.U32 R14, RZ, RZ, R15 ;  /* 0x000000ffff0e7224 */ /* 0x000fe200078e000f */
[----:B------:R-:W-:-:S03]  /*0270*/  PRMT R12, R12, 0x8880, RZ ;  /* 0x000088800c0c7816 */ /* 0x000fc600000000ff */
[----:B------:R-:W5:Y:S01]  /*0280*/  LDC.64 R6, c[0x0][0x230] ;  /* 0x00008c00ff067b82 */ /* 0x000f620000000a00 */
[----:B------:R-:W-:-:S04]  /*0290*/  IMAD R13, R14, 0x20, R13 ;  /* 0x000000200e0d7824 */ /* 0x000fc800078e020d */
[----:B------:R-:W-:Y:S02]  /*02a0*/  IMAD R13, R12, 0x200, R13 ;  /* 0x000002000c0d7824 */ /* 0x000fe400078e020d */
[----:B---3--:R-:W-:-:S04]  /*02b0*/  IMAD.WIDE R8, R2, 0x4, R8 ;  /* 0x0000000402087825 */ /* 0x008fc800078e0208 */
[----:B-1----:R-:W-:Y:S02]  /*02c0*/  IMAD.WIDE R4, R13, 0x4, R4 ;  /* 0x000000040d047825 */ /* 0x002fe400078e0204 */
[----:B------:R-:W3:Y:S04]  /*02d0*/  LDG.E.EL R8, desc[UR4][R8.64] ;  /* 0x0000000408087981 */ /* 0x000ee8000c2e1900 */
[----:B------:R-:W3:Y:S01]  /*02e0*/  LDG.E.64 R4, desc[UR4][R4.64] ;  /* 0x0000000404047981 */ /* 0x000ee2000c1e1b00 */
[----:B----4-:R-:W-:-:S04]  /*02f0*/  IMAD.WIDE R10, R2, 0x4, R10 ;  /* 0x00000004020a7825 */ /* 0x010fc800078e020a */
[----:B-----5:R-:W-:Y:S02]  /*0300*/  IMAD.WIDE R6, R2, 0x4, R6 ;  /* 0x0000000402067825 */ /* 0x020fe400078e0206 */
[----:B------:R-:W4:Y:S04]  /*0310*/  LDG.E.EL R10, desc[UR4][R10.64] ;  /* 0x000000040a0a7981 */ /* 0x000f28000c2e1900 */
[----:B------:R-:W4:Y:S01]  /*0320*/  LDG.E.EL R7, desc[UR4][R6.64] ;  /* 0x0000000406077981 */ /* 0x000f22000c2e1900 */
[----:B------:R-:W-:Y:S02]  /*0330*/  IMAD.MOV.U32 R14, RZ, RZ, 0x3e800000 ;  /* 0x3e800000ff0e7424 */ /* 0x000fe400078e00ff */
[----:B--2---:R-:W-:Y:S02]  /*0340*/  FADD R12, R3, 9.9999997473787516356e-06 ;  /* 0x3727c5ac030c7421 */ /* 0x004fe40000000000 */
[----:B------:R-:W1:Y:S02]  /*0350*/  LDC.64 R2, c[0x0][0x238] ;  /* 0x00008e00ff027b82 */ /* 0x000e640000000a00 */
[----:B------:R-:W2:Y:S02]  /*0360*/  MUFU.SQRT R13, R12 ;  /* 0x0000000c000d7308 */ /* 0x000ea40000002000 */
[----:B--2---:R-:W-:-:S02]  /*0370*/  FSETP.GT.AND P0, PT, R13, 8.50705917302346158658e+37, PT ;  /* 0x7e8000000d00780b */ /* 0x004fc40003f04000 */
[----:B------:R-:W-:Y:S02]  /*0380*/  FSETP.GEU.AND P1, PT, R13, 1.175494350822287508e-38, PT ;  /* 0x008000000d00780b */ /* 0x000fe40003f2e000 */
[----:B------:R-:W-:Y:S01]  /*0390*/  FSEL R14, R14, 1, P0 ;  /* 0x3f8000000e0e7808 */ /* 0x000fe20000000000 */
[----:B-1----:R-:W-:-:S08]  /*03a0*/  IMAD.WIDE R2, R0, 0x4, R2 ;  /* 0x0000000400027825 */ /* 0x002fd000078e0202 */
[----:B------:R-:W-:Y:S02]  /*03b0*/  @P0 FMUL R13, R13, 0.25 ;  /* 0x3e8000000d0d0820 */ /* 0x000fe40000400000 */
[----:B------:R-:W-:Y:S02]  /*03c0*/  @!P1 FMUL R14, R14, 16777216 ;  /* 0x4b8000000e0e9820 */ /* 0x000fe40000400000 */
[----:B------:R-:W-:-:S06]  /*03d0*/  @!P1 FMUL R13, R13, 16777216 ;  /* 0x4b8000000d0d9820 */ /* 0x000fcc0000400000 */
[----:B------:R-:W1:Y:S02]  /*03e0*/  MUFU.RCP R13, R13 ;  /* 0x0000000d000d7308 */ /* 0x000e640000001000 */
[----:B-1----:R-:W-:Y:S01]  /*03f0*/  FMUL R14, R13, R14 ;  /* 0x0000000e0d0e7220 */ /* 0x002fe20000400000 */
[--C-:B---3--:R-:W-:Y:S01]  /*0400*/  FADD R4, R4, -R8.reuse ;  /* 0x8000000804047221 */ /* 0x108fe20000000000 */
[----:B------:R-:W-:-:S03]  /*0410*/  FADD R5, R5, -R8 ;  /* 0x8000000805057221 */ /* 0x000fc60000000000 */
[-C--:B------:R-:W-:Y:S01]  /*0420*/  FMUL R4, R4, R14.reuse ;  /* 0x0000000e04047220 */ /* 0x080fe20000400000 */
[----:B------:R-:W-:-:S03]  /*0430*/  FMUL R14, R5, R14 ;  /* 0x0000000e050e7220 */ /* 0x000fc60000400000 */
[C-C-:B----4-:R-:W-:Y:S01]  /*0440*/  FFMA R4, R10.reuse, R4, R7.reuse ;  /* 0x000000040a047223 */ /* 0x150fe20000000007 */
[----:B------:R-:W-:-:S04]  /*0450*/  FFMA R14, R10, R14, R7 ;  /* 0x0000000e0a0e7223 */ /* 0x000fc80000000007 */
[----:B------:R-:W-:Y:S02]  /*0460*/  FSETP.GEU.AND P0, PT, R4, RZ, PT ;  /* 0x000000ff0400720b */ /* 0x000fe40003f0e000 */
[----:B------:R-:W-:Y:S02]  /*0470*/  FSETP.GEU.AND P1, PT, R14, RZ, PT ;  /* 0x000000ff0e00720b */ /* 0x000fe40003f2e000 */
[----:B------:R-:W-:Y:S02]  /*0480*/  FSEL R4, R4, RZ, P0 ;  /* 0x000000ff04047208 */ /* 0x000fe40000000000 */
[----:B------:R-:W-:-:S05]  /*0490*/  FSEL R5, R14, RZ, P1 ;  /* 0x000000ff0e057208 */ /* 0x000fca0000800000 */
[----:B------:R-:W-:Y:S01]  /*04a0*/  STG.E.64 desc[UR4][R2.64], R4 ;  /* 0x0000000402007986 */ /* 0x000fe2000c101b04 */
[----:B------:R-:W-:Y:S05]  /*04b0*/  EXIT ;  /* 0x000000000000794d */ /* 0x000fea0003800000 */
.L_x_0:
[----:B------:R-:W-:-:S00]  /*04c0*/  BRA `(.L_x_0) ;  /* 0xfffffffc00fc7947 */ /* 0x000fc0000383ffff */
[----:B------:R-:W-:-:S00]  /*04d0*/  NOP ;  /* 0x0000000000007918 */ /* 0x000fc00000000000 */
        /* <DEDUP_REMOVED lines=10> */
.L_x_1:


//--------------------- .nv.global.init           --------------------------
	.section	.nv.global.init,"aw",@progbits
.nv.global.init:
	.type		_$_str,@object
	.size		_$_str,(_$_str_$_2 - _$_str)
_$_str:
        /*0000*/ 	.byte	0x5f, 0x5f, 0x43, 0x55, 0x44, 0x41, 0x5f, 0x46, 0x54, 0x5a, 0x00
	.type		_$_str_$_2,@object
	.size		_$_str_$_2,(.L_1 - _$_str_$_2)
_$_str_$_2:
        /*000b*/ 	.byte	0x5f, 0x5f, 0x43, 0x55, 0x44, 0x41, 0x5f, 0x50, 0x52, 0x45, 0x43, 0x5f, 0x53, 0x51, 0x52, 0x54
        /*001b*/ 	.byte	0x00
.L_1:


//--------------------- .nv.constant0.triton_poi_fused__native_batch_norm_legit_no_training_relu_44 --------------------------
	.section	.nv.constant0.triton_poi_fused__native_batch_norm_legit_no_training_relu_44,"a",@progbits
	.sectionflags	@""
	.align	4
.nv.constant0.triton_poi_fused__native_batch_norm_legit_no_training_relu_44:
	.zero		580
